//
// Generated by NVIDIA NVVM Compiler
//
// Compiler Build ID: CL-36424714
// Cuda compilation tools, release 13.0, V13.0.88
// Based on NVVM 20.0.0
//

.version 9.0
.target sm_100
.address_size 64

	// .globl	_Z7isolatev

.visible .entry _Z7isolatev()
{


	ret;

}


// ===== COMPILED SASS (sm_100) =====

	.target	sm_100

	.elftype	@"ET_EXEC"


//--------------------- .note.nv.tkinfo           --------------------------
	.section	.note.nv.tkinfo,"",@"SHT_NOTE"
	.sectionflags	@"SHF_NOTE_NV_TKINFO"
	.tkinfo
        /*0018*/ 	.word	0x00000002
        /*0030*/ 	.string	""
        /*0030*/ 	.string	"ptxas"
        /*0030*/ 	.string	"Cuda compilation tools, release 13.0, V13.0.88"
        /*0030*/ 	.string	"Build cuda_13.0.r13.0/compiler.36424714_0"
        /*0030*/ 	.string	"-arch sm_100 -m 64 "



//--------------------- .note.nv.cuinfo           --------------------------
	.section	.note.nv.cuinfo,"",@"SHT_NOTE"
	.sectionflags	@"SHF_NOTE_NV_CUINFO"
        /*0018*/ 	.short	0x0002
        /*001a*/ 	.short	0x0064
        /*001c*/ 	.short	0x0082
	.zero		2


//--------------------- .nv.info                  --------------------------
	.section	.nv.info,"",@"SHT_CUDA_INFO"
	.align	4


	//----- nvinfo : EIATTR_REGCOUNT
	.align		4
        /*0000*/ 	.byte	0x04, 0x2f
        /*0002*/ 	.short	(.L_1 - .L_0)
	.align		4
.L_0:
        /*0004*/ 	.word	index@(_Z7isolatev)
        /*0008*/ 	.word	0x00000004


	//----- nvinfo : EIATTR_FRAME_SIZE
	.align		4
.L_1:
        /*000c*/ 	.byte	0x04, 0x11
        /*000e*/ 	.short	(.L_3 - .L_2)
	.align		4
.L_2:
        /*0010*/ 	.word	index@(_Z7isolatev)
        /*0014*/ 	.word	0x00000000


	//----- nvinfo : EIATTR_MIN_STACK_SIZE
	.align		4
.L_3:
        /*0018*/ 	.byte	0x04, 0x12
        /*001a*/ 	.short	(.L_5 - .L_4)
	.align		4
.L_4:
        /*001c*/ 	.word	index@(_Z7isolatev)
        /*0020*/ 	.word	0x00000000
.L_5:


//--------------------- .nv.compat                --------------------------
	.section	.nv.compat,"",@"SHT_CUDA_COMPAT_INFO"
	.align	4
        /*0000*/ 	.byte	0x02, 0x09, 0x00, 0x00, 0x02, 0x02, 0x01, 0x00, 0x02, 0x05, 0x05, 0x00, 0x03, 0x07, 0x01, 0x01
        /*0010*/ 	.byte	0x02, 0x03, 0x00, 0x00, 0x02, 0x06, 0x01, 0x00, 0x04, 0x0b, 0x08, 0x00, 0x09, 0x00, 0x00, 0x00
        /*0020*/ 	.byte	0x00, 0x00, 0x00, 0x00


//--------------------- .nv.info._Z7isolatev      --------------------------
	.section	.nv.info._Z7isolatev,"",@"SHT_CUDA_INFO"
	.sectionflags	@""
	.align	4


	//----- nvinfo : EIATTR_CUDA_API_VERSION
	.align		4
        /*0000*/ 	.byte	0x04, 0x37
        /*0002*/ 	.short	(.L_7 - .L_6)
.L_6:
        /*0004*/ 	.word	0x00000082


	//----- nvinfo : EIATTR_SPARSE_MMA_MASK
	.align		4
.L_7:
        /*0008*/ 	.byte	0x03, 0x50
        /*000a*/ 	.short	0x0000


	//----- nvinfo : EIATTR_MAXREG_COUNT
	.align		4
        /*000c*/ 	.byte	0x03, 0x1b
        /*000e*/ 	.short	0x00ff


	//----- nvinfo : EIATTR_MERCURY_ISA_VERSION
	.align		4
        /*0010*/ 	.byte	0x03, 0x5f
        /*0012*/ 	.short	0x0101


	//----- nvinfo : EIATTR_VRC_CTA_INIT_COUNT
	.align		4
        /*0014*/ 	.byte	0x02, 0x4a
	.zero		1
	.zero		1


	//----- nvinfo : EIATTR_EXIT_INSTR_OFFSETS
	.align		4
        /*0018*/ 	.byte	0x04, 0x1c
        /*001a*/ 	.short	(.L_9 - .L_8)


	//   ....[0]....
.L_8:
        /*001c*/ 	.word	0x00000010


	//----- nvinfo : EIATTR_SW_WAR
	.align		4
.L_9:
        /*0020*/ 	.byte	0x04, 0x36
        /*0022*/ 	.short	(.L_11 - .L_10)
.L_10:
        /*0024*/ 	.word	0x00000008
.L_11:


//--------------------- .nv.callgraph             --------------------------
	.section	.nv.callgraph,"",@"SHT_CUDA_CALLGRAPH"
	.align	4
	.sectionentsize	8
	.align		4
        /*0000*/ 	.word	0x00000000
	.align		4
        /*0004*/ 	.word	0xffffffff
	.align		4
        /*0008*/ 	.word	0x00000000
	.align		4
        /*000c*/ 	.word	0xfffffffe
	.align		4
        /*0010*/ 	.word	0x00000000
	.align		4
        /*0014*/ 	.word	0xfffffffd
	.align		4
        /*0018*/ 	.word	0x00000000
	.align		4
        /*001c*/ 	.word	0xfffffffc


//--------------------- .text._Z7isolatev         --------------------------
	.section	.text._Z7isolatev,"ax",@progbits
	.align	128
        .global         _Z7isolatev
        .type           _Z7isolatev,@function
        .size           _Z7isolatev,(.L_x_1 - _Z7isolatev)
        .other          _Z7isolatev,@"STO_CUDA_ENTRY STV_DEFAULT"
_Z7isolatev:
.text._Z7isolatev:
[----:B------:R-:W-:Y:S01]  /*0000*/  LDC R1, c[0x0][0x37c] ;  /* 0x0000df00ff017b82 */ /* 0x000fe20000000800 */
[----:B------:R-:W-:Y:S05]  /*0010*/  EXIT ;  /* 0x000000000000794d */ /* 0x000fea0003800000 */
.L_x_0:
[----:B------:R-:W-:-:S00]  /*0020*/  BRA `(.L_x_0) ;  /* 0xfffffffc00fc7947 */ /* 0x000fc0000383ffff */
[----:B------:R-:W-:-:S00]  /*0030*/  NOP ;  /* 0x0000000000007918 */ /* 0x000fc00000000000 */
        /* <DEDUP_REMOVED lines=12> */
.L_x_1:


//--------------------- .nv.shared.reserved.0     --------------------------
	.section	.nv.shared.reserved.0,"aw",@nobits
	.weak		__nv_reservedSMEM_offset_0_alias
	.size		__nv_reservedSMEM_offset_0_alias, 0, 64
	.other		__nv_reservedSMEM_offset_0_alias,@"STO_CUDA_RESERVED_SHARED STV_DEFAULT"
__nv_reservedSMEM_offset_0_alias:
	.zero		0
	.zero		64


//--------------------- .nv.constant0._Z7isolatev --------------------------
	.section	.nv.constant0._Z7isolatev,"a",@progbits
	.sectionflags	@""
	.align	4
.nv.constant0._Z7isolatev:
	.zero		896


//--------------------- SYMBOLS --------------------------

	.type		.nv.reservedSmem.offset0,@object
	.size		.nv.reservedSmem.offset0,0x4
